//
// Generated by NVIDIA NVVM Compiler
//
// Compiler Build ID: CL-36424714
// Cuda compilation tools, release 13.0, V13.0.88
// Based on NVVM 20.0.0
//

.version 9.0
.target sm_100
.address_size 64

	// .globl	_Z22rehaussement_contrastePiS_fil

.visible .entry _Z22rehaussement_contrastePiS_fil(
	.param .u64 .ptr .align 1 _Z22rehaussement_contrastePiS_fil_param_0,
	.param .u64 .ptr .align 1 _Z22rehaussement_contrastePiS_fil_param_1,
	.param .f32 _Z22rehaussement_contrastePiS_fil_param_2,
	.param .u32 _Z22rehaussement_contrastePiS_fil_param_3,
	.param .u64 _Z22rehaussement_contrastePiS_fil_param_4
)
{
	.reg .pred 	%p<2>;
	.reg .b32 	%r<8>;
	.reg .b32 	%f<4>;
	.reg .b64 	%rd<12>;

	ld.param.u64 	%rd2, [_Z22rehaussement_contrastePiS_fil_param_0];
	ld.param.u64 	%rd3, [_Z22rehaussement_contrastePiS_fil_param_1];
	ld.param.f32 	%f1, [_Z22rehaussement_contrastePiS_fil_param_2];
	ld.param.u32 	%r1, [_Z22rehaussement_contrastePiS_fil_param_3];
	ld.param.u64 	%rd4, [_Z22rehaussement_contrastePiS_fil_param_4];
	mov.u32 	%r2, %ctaid.x;
	mov.u32 	%r3, %ntid.x;
	mul.wide.u32 	%rd5, %r2, %r3;
	mov.u32 	%r4, %tid.x;
	cvt.u64.u32 	%rd6, %r4;
	add.s64 	%rd1, %rd5, %rd6;
	setp.ge.s64 	%p1, %rd1, %rd4;
	@%p1 bra 	$L__BB0_2;
	cvta.to.global.u64 	%rd7, %rd2;
	cvta.to.global.u64 	%rd8, %rd3;
	shl.b64 	%rd9, %rd1, 2;
	add.s64 	%rd10, %rd7, %rd9;
	ld.global.u32 	%r5, [%rd10];
	sub.s32 	%r6, %r5, %r1;
	cvt.rn.f32.s32 	%f2, %r6;
	mul.f32 	%f3, %f1, %f2;
	cvt.rzi.s32.f32 	%r7, %f3;
	add.s64 	%rd11, %rd8, %rd9;
	st.global.u32 	[%rd11], %r7;
$L__BB0_2:
	ret;

}


// ===== COMPILED SASS (sm_100) =====

	.target	sm_100

	.elftype	@"ET_EXEC"


//--------------------- .note.nv.tkinfo           --------------------------
	.section	.note.nv.tkinfo,"",@"SHT_NOTE"
	.sectionflags	@"SHF_NOTE_NV_TKINFO"
	.tkinfo
        /*0018*/ 	.word	0x00000002
        /*0030*/ 	.string	""
        /*0030*/ 	.string	"ptxas"
        /*0030*/ 	.string	"Cuda compilation tools, release 13.0, V13.0.88"
        /*0030*/ 	.string	"Build cuda_13.0.r13.0/compiler.36424714_0"
        /*0030*/ 	.string	"-arch sm_100 -m 64 "



//--------------------- .note.nv.cuinfo           --------------------------
	.section	.note.nv.cuinfo,"",@"SHT_NOTE"
	.sectionflags	@"SHF_NOTE_NV_CUINFO"
        /*0018*/ 	.short	0x0002
        /*001a*/ 	.short	0x0064
        /*001c*/ 	.short	0x0082
	.zero		2


//--------------------- .nv.info                  --------------------------
	.section	.nv.info,"",@"SHT_CUDA_INFO"
	.align	4


	//----- nvinfo : EIATTR_REGCOUNT
	.align		4
        /*0000*/ 	.byte	0x04, 0x2f
        /*0002*/ 	.short	(.L_1 - .L_0)
	.align		4
.L_0:
        /*0004*/ 	.word	index@(_Z22rehaussement_contrastePiS_fil)
        /*0008*/ 	.word	0x0000000a


	//----- nvinfo : EIATTR_FRAME_SIZE
	.align		4
.L_1:
        /*000c*/ 	.byte	0x04, 0x11
        /*000e*/ 	.short	(.L_3 - .L_2)
	.align		4
.L_2:
        /*0010*/ 	.word	index@(_Z22rehaussement_contrastePiS_fil)
        /*0014*/ 	.word	0x00000000


	//----- nvinfo : EIATTR_MIN_STACK_SIZE
	.align		4
.L_3:
        /*0018*/ 	.byte	0x04, 0x12
        /*001a*/ 	.short	(.L_5 - .L_4)
	.align		4
.L_4:
        /*001c*/ 	.word	index@(_Z22rehaussement_contrastePiS_fil)
        /*0020*/ 	.word	0x00000000
.L_5:


//--------------------- .nv.compat                --------------------------
	.section	.nv.compat,"",@"SHT_CUDA_COMPAT_INFO"
	.align	4
        /*0000*/ 	.byte	0x02, 0x09, 0x00, 0x00, 0x02, 0x02, 0x01, 0x00, 0x02, 0x05, 0x05, 0x00, 0x03, 0x07, 0x01, 0x01
        /*0010*/ 	.byte	0x02, 0x03, 0x00, 0x00, 0x02, 0x06, 0x01, 0x00, 0x04, 0x0b, 0x08, 0x00, 0x09, 0x00, 0x00, 0x00
        /*0020*/ 	.byte	0x00, 0x00, 0x00, 0x00


//--------------------- .nv.info._Z22rehaussement_contrastePiS_fil --------------------------
	.section	.nv.info._Z22rehaussement_contrastePiS_fil,"",@"SHT_CUDA_INFO"
	.sectionflags	@""
	.align	4


	//----- nvinfo : EIATTR_CUDA_API_VERSION
	.align		4
        /*0000*/ 	.byte	0x04, 0x37
        /*0002*/ 	.short	(.L_7 - .L_6)
.L_6:
        /*0004*/ 	.word	0x00000082


	//----- nvinfo : EIATTR_KPARAM_INFO
	.align		4
.L_7:
        /*0008*/ 	.byte	0x04, 0x17
        /*000a*/ 	.short	(.L_9 - .L_8)
.L_8:
        /*000c*/ 	.word	0x00000000
        /*0010*/ 	.short	0x0004
        /*0012*/ 	.short	0x0018
        /*0014*/ 	.byte	0x00, 0xf0, 0x21, 0x00


	//----- nvinfo : EIATTR_KPARAM_INFO
	.align		4
.L_9:
        /*0018*/ 	.byte	0x04, 0x17
        /*001a*/ 	.short	(.L_11 - .L_10)
.L_10:
        /*001c*/ 	.word	0x00000000
        /*0020*/ 	.short	0x0003
        /*0022*/ 	.short	0x0014
        /*0024*/ 	.byte	0x00, 0xf0, 0x11, 0x00


	//----- nvinfo : EIATTR_KPARAM_INFO
	.align		4
.L_11:
        /*0028*/ 	.byte	0x04, 0x17
        /*002a*/ 	.short	(.L_13 - .L_12)
.L_12:
        /*002c*/ 	.word	0x00000000
        /*0030*/ 	.short	0x0002
        /*0032*/ 	.short	0x0010
        /*0034*/ 	.byte	0x00, 0xf0, 0x11, 0x00


	//----- nvinfo : EIATTR_KPARAM_INFO
	.align		4
.L_13:
        /*0038*/ 	.byte	0x04, 0x17
        /*003a*/ 	.short	(.L_15 - .L_14)
.L_14:
        /*003c*/ 	.word	0x00000000
        /*0040*/ 	.short	0x0001
        /*0042*/ 	.short	0x0008
        /*0044*/ 	.byte	0x00, 0xf5, 0x21, 0x00


	//----- nvinfo : EIATTR_KPARAM_INFO
	.align		4
.L_15:
        /*0048*/ 	.byte	0x04, 0x17
        /*004a*/ 	.short	(.L_17 - .L_16)
.L_16:
        /*004c*/ 	.word	0x00000000
        /*0050*/ 	.short	0x0000
        /*0052*/ 	.short	0x0000
        /*0054*/ 	.byte	0x00, 0xf5, 0x21, 0x00


	//----- nvinfo : EIATTR_SPARSE_MMA_MASK
	.align		4
.L_17:
        /*0058*/ 	.byte	0x03, 0x50
        /*005a*/ 	.short	0x0000


	//----- nvinfo : EIATTR_MAXREG_COUNT
	.align		4
        /*005c*/ 	.byte	0x03, 0x1b
        /*005e*/ 	.short	0x00ff


	//----- nvinfo : EIATTR_MERCURY_ISA_VERSION
	.align		4
        /*0060*/ 	.byte	0x03, 0x5f
        /*0062*/ 	.short	0x0101


	//----- nvinfo : EIATTR_VRC_CTA_INIT_COUNT
	.align		4
        /*0064*/ 	.byte	0x02, 0x4a
	.zero		1
	.zero		1


	//----- nvinfo : EIATTR_EXIT_INSTR_OFFSETS
	.align		4
        /*0068*/ 	.byte	0x04, 0x1c
        /*006a*/ 	.short	(.L_19 - .L_18)


	//   ....[0]....
.L_18:
        /*006c*/ 	.word	0x00000090


	//   ....[1]....
        /*0070*/ 	.word	0x00000190


	//----- nvinfo : EIATTR_CBANK_PARAM_SIZE
	.align		4
.L_19:
        /*0074*/ 	.byte	0x03, 0x19
        /*0076*/ 	.short	0x0020


	//----- nvinfo : EIATTR_PARAM_CBANK
	.align		4
        /*0078*/ 	.byte	0x04, 0x0a
        /*007a*/ 	.short	(.L_21 - .L_20)
	.align		4
.L_20:
        /*007c*/ 	.word	index@(.nv.constant0._Z22rehaussement_contrastePiS_fil)
        /*0080*/ 	.short	0x0380
        /*0082*/ 	.short	0x0020


	//----- nvinfo : EIATTR_SW_WAR
	.align		4
.L_21:
        /*0084*/ 	.byte	0x04, 0x36
        /*0086*/ 	.short	(.L_23 - .L_22)
.L_22:
        /*0088*/ 	.word	0x00000008
.L_23:


//--------------------- .nv.callgraph             --------------------------
	.section	.nv.callgraph,"",@"SHT_CUDA_CALLGRAPH"
	.align	4
	.sectionentsize	8
	.align		4
        /*0000*/ 	.word	0x00000000
	.align		4
        /*0004*/ 	.word	0xffffffff
	.align		4
        /*0008*/ 	.word	0x00000000
	.align		4
        /*000c*/ 	.word	0xfffffffe
	.align		4
        /*0010*/ 	.word	0x00000000
	.align		4
        /*0014*/ 	.word	0xfffffffd
	.align		4
        /*0018*/ 	.word	0x00000000
	.align		4
        /*001c*/ 	.word	0xfffffffc


//--------------------- .text._Z22rehaussement_contrastePiS_fil --------------------------
	.section	.text._Z22rehaussement_contrastePiS_fil,"ax",@progbits
	.align	128
        .global         _Z22rehaussement_contrastePiS_fil
        .type           _Z22rehaussement_contrastePiS_fil,@function
        .size           _Z22rehaussement_contrastePiS_fil,(.L_x_1 - _Z22rehaussement_contrastePiS_fil)
        .other          _Z22rehaussement_contrastePiS_fil,@"STO_CUDA_ENTRY STV_DEFAULT"
_Z22rehaussement_contrastePiS_fil:
.text._Z22rehaussement_contrastePiS_fil:
[----:B------:R-:W-:Y:S01]  /*0000*/  LDC R1, c[0x0][0x37c] ;  /* 0x0000df00ff017b82 */ /* 0x000fe20000000800 */
[----:B------:R-:W0:Y:S07]  /*0010*/  S2R R2, SR_TID.X ;  /* 0x0000000000027919 */ /* 0x000e2e0000002100 */
[----:B------:R-:W0:Y:S01]  /*0020*/  S2UR UR4, SR_CTAID.X ;  /* 0x00000000000479c3 */ /* 0x000e220000002500 */
[----:B------:R-:W1:Y:S01]  /*0030*/  LDCU.64 UR6, c[0x0][0x398] ;  /* 0x00007300ff0677ac */ /* 0x000e620008000a00 */
[----:B------:R-:W-:-:S06]  /*0040*/  IMAD.MOV.U32 R3, RZ, RZ, RZ ;  /* 0x000000ffff037224 */ /* 0x000fcc00078e00ff */
[----:B------:R-:W0:Y:S02]  /*0050*/  LDC R5, c[0x0][0x360] ;  /* 0x0000d800ff057b82 */ /* 0x000e240000000800 */
[----:B0-----:R-:W-:-:S03]  /*0060*/  IMAD.WIDE.U32 R2, R5, UR4, R2 ;  /* 0x0000000405027c25 */ /* 0x001fc6000f8e0002 */
[----:B-1----:R-:W-:-:S04]  /*0070*/  ISETP.GE.U32.AND P0, PT, R2, UR6, PT ;  /* 0x0000000602007c0c */ /* 0x002fc8000bf06070 */
[----:B------:R-:W-:-:S13]  /*0080*/  ISETP.GE.AND.EX P0, PT, R3, UR7, PT, P0 ;  /* 0x0000000703007c0c */ /* 0x000fda000bf06300 */
[----:B------:R-:W-:Y:S05]  /*0090*/  @P0 EXIT ;  /* 0x000000000000094d */ /* 0x000fea0003800000 */
[----:B------:R-:W0:Y:S01]  /*00a0*/  LDCU.128 UR8, c[0x0][0x380] ;  /* 0x00007000ff0877ac */ /* 0x000e220008000c00 */
[C---:B------:R-:W-:Y:S01]  /*00b0*/  IMAD.SHL.U32 R4, R2.reuse, 0x4, RZ ;  /* 0x0000000402047824 */ /* 0x040fe200078e00ff */
[----:B------:R-:W-:Y:S01]  /*00c0*/  SHF.L.U64.HI R5, R2, 0x2, R3 ;  /* 0x0000000202057819 */ /* 0x000fe20000010203 */
[----:B------:R-:W1:Y:S01]  /*00d0*/  LDCU.64 UR4, c[0x0][0x358] ;  /* 0x00006b00ff0477ac */ /* 0x000e620008000a00 */
[----:B------:R-:W2:Y:S02]  /*00e0*/  LDCU.64 UR6, c[0x0][0x390] ;  /* 0x00007200ff0677ac */ /* 0x000ea40008000a00 */
[----:B0-----:R-:W-:-:S04]  /*00f0*/  IADD3 R2, P0, PT, R4, UR8, RZ ;  /* 0x0000000804027c10 */ /* 0x001fc8000ff1e0ff */
[----:B------:R-:W-:-:S05]  /*0100*/  IADD3.X R3, PT, PT, R5, UR9, RZ, P0, !PT ;  /* 0x0000000905037c10 */ /* 0x000fca00087fe4ff */
[----:B-1----:R-:W2:Y:S01]  /*0110*/  LDG.E R2, desc[UR4][R2.64] ;  /* 0x0000000402027981 */ /* 0x002ea2000c1e1900 */
[----:B------:R-:W-:-:S04]  /*0120*/  IADD3 R4, P0, PT, R4, UR10, RZ ;  /* 0x0000000a04047c10 */ /* 0x000fc8000ff1e0ff */
[----:B------:R-:W-:Y:S01]  /*0130*/  IADD3.X R5, PT, PT, R5, UR11, RZ, P0, !PT ;  /* 0x0000000b05057c10 */ /* 0x000fe200087fe4ff */
[----:B--2---:R-:W-:-:S05]  /*0140*/  VIADD R0, R2, -UR7 ;  /* 0x8000000702007c36 */ /* 0x004fca0008000000 */
[----:B------:R-:W-:-:S05]  /*0150*/  I2FP.F32.S32 R0, R0 ;  /* 0x0000000000007245 */ /* 0x000fca0000201400 */
[----:B------:R-:W-:-:S04]  /*0160*/  FMUL R0, R0, UR6 ;  /* 0x0000000600007c20 */ /* 0x000fc80008400000 */
[----:B------:R-:W0:Y:S02]  /*0170*/  F2I.TRUNC.NTZ R7, R0 ;  /* 0x0000000000077305 */ /* 0x000e24000020f100 */
[----:B0-----:R-:W-:Y:S01]  /*0180*/  STG.E desc[UR4][R4.64], R7 ;  /* 0x0000000704007986 */ /* 0x001fe2000c101904 */
[----:B------:R-:W-:Y:S05]  /*0190*/  EXIT ;  /* 0x000000000000794d */ /* 0x000fea0003800000 */
.L_x_0:
[----:B------:R-:W-:-:S00]  /*01a0*/  BRA `(.L_x_0) ;  /* 0xfffffffc00fc7947 */ /* 0x000fc0000383ffff */
[----:B------:R-:W-:-:S00]  /*01b0*/  NOP ;  /* 0x0000000000007918 */ /* 0x000fc00000000000 */
        /* <DEDUP_REMOVED lines=12> */
.L_x_1:


//--------------------- .nv.shared.reserved.0     --------------------------
	.section	.nv.shared.reserved.0,"aw",@nobits
	.weak		__nv_reservedSMEM_offset_0_alias
	.size		__nv_reservedSMEM_offset_0_alias, 0, 64
	.other		__nv_reservedSMEM_offset_0_alias,@"STO_CUDA_RESERVED_SHARED STV_DEFAULT"
__nv_reservedSMEM_offset_0_alias:
	.zero		0
	.zero		64


//--------------------- .nv.constant0._Z22rehaussement_contrastePiS_fil --------------------------
	.section	.nv.constant0._Z22rehaussement_contrastePiS_fil,"a",@progbits
	.sectionflags	@""
	.align	4
.nv.constant0._Z22rehaussement_contrastePiS_fil:
	.zero		928


//--------------------- SYMBOLS --------------------------

	.type		.nv.reservedSmem.offset0,@object
	.size		.nv.reservedSmem.offset0,0x4
